//
// Generated by NVIDIA NVVM Compiler
//
// Compiler Build ID: CL-36424714
// Cuda compilation tools, release 13.0, V13.0.88
// Based on NVVM 20.0.0
//

.version 9.0
.target sm_100
.address_size 64

	// .globl	_Z9gpu_primeiPi

.visible .entry _Z9gpu_primeiPi(
	.param .u32 _Z9gpu_primeiPi_param_0,
	.param .u64 .ptr .align 1 _Z9gpu_primeiPi_param_1
)
{
	.reg .pred 	%p<7>;
	.reg .b32 	%r<57>;
	.reg .b32 	%f<21>;
	.reg .b64 	%rd<3>;

	ld.param.u32 	%r19, [_Z9gpu_primeiPi_param_0];
	ld.param.u64 	%rd1, [_Z9gpu_primeiPi_param_1];
	mov.u32 	%r20, %ntid.x;
	mov.u32 	%r21, %nctaid.x;
	mul.lo.s32 	%r22, %r20, %r21;
	mov.u32 	%r23, %ctaid.x;
	mov.u32 	%r24, %tid.x;
	mad.lo.s32 	%r25, %r20, %r23, %r24;
	add.s32 	%r26, %r19, -1;
	shr.u32 	%r27, %r26, 31;
	add.s32 	%r28, %r26, %r27;
	shr.s32 	%r29, %r28, 1;
	cvt.rn.f32.s32 	%f1, %r29;
	cvt.rn.f32.s32 	%f2, %r25;
	mul.f32 	%f3, %f2, %f1;
	cvt.rn.f32.s32 	%f4, %r22;
	div.rn.f32 	%f5, %f3, %f4;
	cvt.rzi.s32.f32 	%r30, %f5;
	add.s32 	%r31, %r25, 1;
	cvt.rn.f32.s32 	%f6, %r31;
	mul.f32 	%f7, %f6, %f1;
	div.rn.f32 	%f8, %f7, %f4;
	cvt.rzi.s32.f32 	%r32, %f8;
	add.s32 	%r33, %r32, -1;
	add.s32 	%r34, %r22, -1;
	setp.eq.s32 	%p1, %r25, %r34;
	selp.b32 	%r35, %r29, %r33, %p1;
	shl.b32 	%r36, %r30, 1;
	or.b32  	%r37, %r36, 1;
	shl.b32 	%r38, %r35, 1;
	or.b32  	%r1, %r38, 1;
	setp.eq.s32 	%p2, %r30, 0;
	selp.b32 	%r49, 3, %r37, %p2;
	setp.gt.s32 	%p3, %r49, %r1;
	@%p3 bra 	$L__BB0_7;
	cvt.rn.f32.s32 	%f9, %r49;
	sqrt.rn.f32 	%f10, %f9;
	mov.f32 	%f11, 0f3F000000;
	copysign.f32 	%f12, %f10, %f11;
	add.rz.f32 	%f13, %f10, %f12;
	cvt.rzi.f32.f32 	%f14, %f13;
	cvt.rzi.s32.f32 	%r48, %f14;
	mov.b32 	%r50, 0;
	mov.b32 	%r47, 3;
	mov.u32 	%r51, %r50;
$L__BB0_2:
	setp.le.s32 	%p4, %r47, %r48;
	@%p4 bra 	$L__BB0_4;
	add.s32 	%r9, %r49, 2;
	cvt.rn.f32.s32 	%f15, %r9;
	sqrt.rn.f32 	%f16, %f15;
	mov.f32 	%f17, 0f3F000000;
	copysign.f32 	%f18, %f16, %f17;
	add.rz.f32 	%f19, %f16, %f18;
	cvt.rzi.f32.f32 	%f20, %f19;
	cvt.rzi.s32.f32 	%r48, %f20;
	add.s32 	%r51, %r51, 1;
	mov.b32 	%r47, 3;
	mov.u32 	%r50, %r49;
	mov.u32 	%r49, %r9;
	bra.uni 	$L__BB0_5;
$L__BB0_4:
	rem.s32 	%r41, %r49, %r47;
	setp.eq.s32 	%p5, %r41, 0;
	add.s32 	%r42, %r49, 2;
	add.s32 	%r43, %r47, 2;
	selp.b32 	%r49, %r42, %r49, %p5;
	selp.b32 	%r47, 3, %r43, %p5;
$L__BB0_5:
	setp.le.s32 	%p6, %r49, %r1;
	@%p6 bra 	$L__BB0_2;
	cvta.to.global.u64 	%rd2, %rd1;
	atom.global.add.u32 	%r45, [%rd2+4], %r51;
	atom.global.max.s32 	%r46, [%rd2], %r50;
$L__BB0_7:
	ret;

}


// ===== COMPILED SASS (sm_100) =====

	.target	sm_100

	.elftype	@"ET_EXEC"


//--------------------- .note.nv.tkinfo           --------------------------
	.section	.note.nv.tkinfo,"",@"SHT_NOTE"
	.sectionflags	@"SHF_NOTE_NV_TKINFO"
	.tkinfo
        /*0018*/ 	.word	0x00000002
        /*0030*/ 	.string	""
        /*0030*/ 	.string	"ptxas"
        /*0030*/ 	.string	"Cuda compilation tools, release 13.0, V13.0.88"
        /*0030*/ 	.string	"Build cuda_13.0.r13.0/compiler.36424714_0"
        /*0030*/ 	.string	"-arch sm_100 -m 64 "



//--------------------- .note.nv.cuinfo           --------------------------
	.section	.note.nv.cuinfo,"",@"SHT_NOTE"
	.sectionflags	@"SHF_NOTE_NV_CUINFO"
        /*0018*/ 	.short	0x0002
        /*001a*/ 	.short	0x0064
        /*001c*/ 	.short	0x0082
	.zero		2


//--------------------- .nv.info                  --------------------------
	.section	.nv.info,"",@"SHT_CUDA_INFO"
	.align	4


	//----- nvinfo : EIATTR_REGCOUNT
	.align		4
        /*0000*/ 	.byte	0x04, 0x2f
        /*0002*/ 	.short	(.L_1 - .L_0)
	.align		4
.L_0:
        /*0004*/ 	.word	index@(_Z9gpu_primeiPi)
        /*0008*/ 	.word	0x00000013


	//----- nvinfo : EIATTR_FRAME_SIZE
	.align		4
.L_1:
        /*000c*/ 	.byte	0x04, 0x11
        /*000e*/ 	.short	(.L_3 - .L_2)
	.align		4
.L_2:
        /*0010*/ 	.word	index@($__internal_1_$__cuda_sm3x_div_rn_noftz_f32_slowpath)
        /*0014*/ 	.word	0x00000000


	//----- nvinfo : EIATTR_FRAME_SIZE
	.align		4
.L_3:
        /*0018*/ 	.byte	0x04, 0x11
        /*001a*/ 	.short	(.L_5 - .L_4)
	.align		4
.L_4:
        /*001c*/ 	.word	index@($__internal_0_$__cuda_sm20_sqrt_rn_f32_slowpath)
        /*0020*/ 	.word	0x00000000


	//----- nvinfo : EIATTR_FRAME_SIZE
	.align		4
.L_5:
        /*0024*/ 	.byte	0x04, 0x11
        /*0026*/ 	.short	(.L_7 - .L_6)
	.align		4
.L_6:
        /*0028*/ 	.word	index@(_Z9gpu_primeiPi)
        /*002c*/ 	.word	0x00000000


	//----- nvinfo : EIATTR_MIN_STACK_SIZE
	.align		4
.L_7:
        /*0030*/ 	.byte	0x04, 0x12
        /*0032*/ 	.short	(.L_9 - .L_8)
	.align		4
.L_8:
        /*0034*/ 	.word	index@(_Z9gpu_primeiPi)
        /*0038*/ 	.word	0x00000000
.L_9:


//--------------------- .nv.compat                --------------------------
	.section	.nv.compat,"",@"SHT_CUDA_COMPAT_INFO"
	.align	4
        /*0000*/ 	.byte	0x02, 0x09, 0x00, 0x00, 0x02, 0x02, 0x01, 0x00, 0x02, 0x05, 0x05, 0x00, 0x03, 0x07, 0x01, 0x01
        /*0010*/ 	.byte	0x02, 0x03, 0x00, 0x00, 0x02, 0x06, 0x01, 0x00, 0x04, 0x0b, 0x08, 0x00, 0x01, 0x00, 0x00, 0x00
        /*0020*/ 	.byte	0x00, 0x00, 0x00, 0x00


//--------------------- .nv.info._Z9gpu_primeiPi  --------------------------
	.section	.nv.info._Z9gpu_primeiPi,"",@"SHT_CUDA_INFO"
	.sectionflags	@""
	.align	4


	//----- nvinfo : EIATTR_CUDA_API_VERSION
	.align		4
        /*0000*/ 	.byte	0x04, 0x37
        /*0002*/ 	.short	(.L_11 - .L_10)
.L_10:
        /*0004*/ 	.word	0x00000082


	//----- nvinfo : EIATTR_KPARAM_INFO
	.align		4
.L_11:
        /*0008*/ 	.byte	0x04, 0x17
        /*000a*/ 	.short	(.L_13 - .L_12)
.L_12:
        /*000c*/ 	.word	0x00000000
        /*0010*/ 	.short	0x0001
        /*0012*/ 	.short	0x0008
        /*0014*/ 	.byte	0x00, 0xf5, 0x21, 0x00


	//----- nvinfo : EIATTR_KPARAM_INFO
	.align		4
.L_13:
        /*0018*/ 	.byte	0x04, 0x17
        /*001a*/ 	.short	(.L_15 - .L_14)
.L_14:
        /*001c*/ 	.word	0x00000000
        /*0020*/ 	.short	0x0000
        /*0022*/ 	.short	0x0000
        /*0024*/ 	.byte	0x00, 0xf0, 0x11, 0x00


	//----- nvinfo : EIATTR_SPARSE_MMA_MASK
	.align		4
.L_15:
        /*0028*/ 	.byte	0x03, 0x50
        /*002a*/ 	.short	0x0000


	//----- nvinfo : EIATTR_MAXREG_COUNT
	.align		4
        /*002c*/ 	.byte	0x03, 0x1b
        /*002e*/ 	.short	0x00ff


	//----- nvinfo : EIATTR_MERCURY_ISA_VERSION
	.align		4
        /*0030*/ 	.byte	0x03, 0x5f
        /*0032*/ 	.short	0x0101


	//----- nvinfo : EIATTR_INT_WARP_WIDE_INSTR_OFFSETS
	.align		4
        /*0034*/ 	.byte	0x04, 0x31
        /*0036*/ 	.short	(.L_17 - .L_16)


	//   ....[0]....
.L_16:
        /*0038*/ 	.word	0x000008d0


	//   ....[1]....
        /*003c*/ 	.word	0x000008f0


	//   ....[2]....
        /*0040*/ 	.word	0x00000900


	//----- nvinfo : EIATTR_VRC_CTA_INIT_COUNT
	.align		4
.L_17:
        /*0044*/ 	.byte	0x02, 0x4a
	.zero		1
	.zero		1


	//----- nvinfo : EIATTR_EXIT_INSTR_OFFSETS
	.align		4
        /*0048*/ 	.byte	0x04, 0x1c
        /*004a*/ 	.short	(.L_19 - .L_18)


	//   ....[0]....
.L_18:
        /*004c*/ 	.word	0x00000360


	//   ....[1]....
        /*0050*/ 	.word	0x000009b0


	//----- nvinfo : EIATTR_CRS_STACK_SIZE
	.align		4
.L_19:
        /*0054*/ 	.byte	0x04, 0x1e
        /*0056*/ 	.short	(.L_21 - .L_20)
.L_20:
        /*0058*/ 	.word	0x00000000


	//----- nvinfo : EIATTR_CBANK_PARAM_SIZE
	.align		4
.L_21:
        /*005c*/ 	.byte	0x03, 0x19
        /*005e*/ 	.short	0x0010


	//----- nvinfo : EIATTR_PARAM_CBANK
	.align		4
        /*0060*/ 	.byte	0x04, 0x0a
        /*0062*/ 	.short	(.L_23 - .L_22)
	.align		4
.L_22:
        /*0064*/ 	.word	index@(.nv.constant0._Z9gpu_primeiPi)
        /*0068*/ 	.short	0x0380
        /*006a*/ 	.short	0x0010


	//----- nvinfo : EIATTR_SW_WAR
	.align		4
.L_23:
        /*006c*/ 	.byte	0x04, 0x36
        /*006e*/ 	.short	(.L_25 - .L_24)
.L_24:
        /*0070*/ 	.word	0x00000008
.L_25:


//--------------------- .nv.callgraph             --------------------------
	.section	.nv.callgraph,"",@"SHT_CUDA_CALLGRAPH"
	.align	4
	.sectionentsize	8
	.align		4
        /*0000*/ 	.word	0x00000000
	.align		4
        /*0004*/ 	.word	0xffffffff
	.align		4
        /*0008*/ 	.word	0x00000000
	.align		4
        /*000c*/ 	.word	0xfffffffe
	.align		4
        /*0010*/ 	.word	0x00000000
	.align		4
        /*0014*/ 	.word	0xfffffffd
	.align		4
        /*0018*/ 	.word	0x00000000
	.align		4
        /*001c*/ 	.word	0xfffffffc


//--------------------- .text._Z9gpu_primeiPi     --------------------------
	.section	.text._Z9gpu_primeiPi,"ax",@progbits
	.align	128
        .global         _Z9gpu_primeiPi
        .type           _Z9gpu_primeiPi,@function
        .size           _Z9gpu_primeiPi,(.L_x_30 - _Z9gpu_primeiPi)
        .other          _Z9gpu_primeiPi,@"STO_CUDA_ENTRY STV_DEFAULT"
_Z9gpu_primeiPi:
.text._Z9gpu_primeiPi:
[----:B------:R-:W-:Y:S01]  /*0000*/  LDC R1, c[0x0][0x37c] ;  /* 0x0000df00ff017b82 */ /* 0x000fe20000000800 */
[----:B------:R-:W0:Y:S07]  /*0010*/  S2R R2, SR_CTAID.X ;  /* 0x0000000000027919 */ /* 0x000e2e0000002500 */
[----:B------:R-:W1:Y:S01]  /*0020*/  LDC R0, c[0x0][0x380] ;  /* 0x0000e000ff007b82 */ /* 0x000e620000000800 */
[----:B------:R-:W2:Y:S01]  /*0030*/  LDCU UR5, c[0x0][0x360] ;  /* 0x00006c00ff0577ac */ /* 0x000ea20008000800 */
[----:B------:R-:W-:Y:S01]  /*0040*/  BSSY.RECONVERGENT B0, `(.L_x_0) ;  /* 0x0000017000007945 */ /* 0x000fe20003800200 */
[----:B------:R-:W0:Y:S01]  /*0050*/  S2R R5, SR_TID.X ;  /* 0x0000000000057919 */ /* 0x000e220000002100 */
[----:B------:R-:W2:Y:S02]  /*0060*/  LDCU UR4, c[0x0][0x370] ;  /* 0x00006e00ff0477ac */ /* 0x000ea40008000800 */
[----:B--2---:R-:W-:Y:S01]  /*0070*/  UIMAD UR4, UR5, UR4, URZ ;  /* 0x00000004050472a4 */ /* 0x004fe2000f8e02ff */
[----:B-1----:R-:W-:-:S05]  /*0080*/  VIADD R0, R0, 0xffffffff ;  /* 0xffffffff00007836 */ /* 0x002fca0000000000 */
[----:B------:R-:W-:Y:S02]  /*0090*/  I2FP.F32.S32 R3, UR4 ;  /* 0x0000000400037c45 */ /* 0x000fe40008201400 */
[----:B------:R-:W-:Y:S02]  /*00a0*/  LEA.HI R0, R0, R0, RZ, 0x1 ;  /* 0x0000000000007211 */ /* 0x000fe400078f08ff */
[----:B------:R-:W1:Y:S01]  /*00b0*/  MUFU.RCP R6, R3 ;  /* 0x0000000300067308 */ /* 0x000e620000001000 */
[----:B0-----:R-:W-:Y:S01]  /*00c0*/  IMAD R2, R2, UR5, R5 ;  /* 0x0000000502027c24 */ /* 0x001fe2000f8e0205 */
[----:B------:R-:W-:-:S04]  /*00d0*/  SHF.R.S32.HI R4, RZ, 0x1, R0 ;  /* 0x00000001ff047819 */ /* 0x000fc80000011400 */
[----:B------:R-:W-:Y:S02]  /*00e0*/  I2FP.F32.S32 R0, R2 ;  /* 0x0000000200007245 */ /* 0x000fe40000201400 */
[----:B------:R-:W-:-:S05]  /*00f0*/  I2FP.F32.S32 R5, R4 ;  /* 0x0000000400057245 */ /* 0x000fca0000201400 */
[----:B------:R-:W-:Y:S01]  /*0100*/  FMUL R0, R5, R0 ;  /* 0x0000000005007220 */ /* 0x000fe20000400000 */
[----:B-1----:R-:W-:-:S03]  /*0110*/  FFMA R7, -R3, R6, 1 ;  /* 0x3f80000003077423 */ /* 0x002fc60000000106 */
[----:B------:R-:W0:Y:S01]  /*0120*/  FCHK P0, R0, R3 ;  /* 0x0000000300007302 */ /* 0x000e220000000000 */
[----:B------:R-:W-:-:S04]  /*0130*/  FFMA R7, R6, R7, R6 ;  /* 0x0000000706077223 */ /* 0x000fc80000000006 */
[----:B------:R-:W-:-:S04]  /*0140*/  FFMA R6, R0, R7, RZ ;  /* 0x0000000700067223 */ /* 0x000fc800000000ff */
[----:B------:R-:W-:-:S04]  /*0150*/  FFMA R8, -R3, R6, R0 ;  /* 0x0000000603087223 */ /* 0x000fc80000000100 */
[----:B------:R-:W-:Y:S01]  /*0160*/  FFMA R6, R7, R8, R6 ;  /* 0x0000000807067223 */ /* 0x000fe20000000006 */
[----:B0-----:R-:W-:Y:S06]  /*0170*/  @!P0 BRA `(.L_x_1) ;  /* 0x00000000000c8947 */ /* 0x001fec0003800000 */
[----:B------:R-:W-:-:S07]  /*0180*/  MOV R8, 0x1a0 ;  /* 0x000001a000087802 */ /* 0x000fce0000000f00 */
[----:B------:R-:W-:Y:S05]  /*0190*/  CALL.REL.NOINC `($__internal_1_$__cuda_sm3x_div_rn_noftz_f32_slowpath) ;  /* 0x0000000800647944 */ /* 0x000fea0003c00000 */
[----:B------:R-:W-:-:S07]  /*01a0*/  IMAD.MOV.U32 R6, RZ, RZ, R0 ;  /* 0x000000ffff067224 */ /* 0x000fce00078e0000 */
.L_x_1:
[----:B------:R-:W-:Y:S05]  /*01b0*/  BSYNC.RECONVERGENT B0 ;  /* 0x0000000000007941 */ /* 0x000fea0003800200 */
.L_x_0:
[----:B------:R-:W0:Y:S01]  /*01c0*/  MUFU.RCP R10, R3 ;  /* 0x00000003000a7308 */ /* 0x000e220000001000 */
[----:B------:R-:W-:Y:S01]  /*01d0*/  VIADD R0, R2, 0x1 ;  /* 0x0000000102007836 */ /* 0x000fe20000000000 */
[----:B------:R-:W-:Y:S04]  /*01e0*/  BSSY.RECONVERGENT B0, `(.L_x_2) ;  /* 0x000000e000007945 */ /* 0x000fe80003800200 */
[----:B------:R-:W-:Y:S02]  /*01f0*/  I2FP.F32.S32 R0, R0 ;  /* 0x0000000000007245 */ /* 0x000fe40000201400 */
[----:B------:R-:W-:Y:S03]  /*0200*/  F2I.TRUNC.NTZ R6, R6 ;  /* 0x0000000600067305 */ /* 0x000fe6000020f100 */
[----:B------:R-:W-:-:S05]  /*0210*/  FMUL R8, R5, R0 ;  /* 0x0000000005087220 */ /* 0x000fca0000400000 */
[----:B------:R-:W1:Y:S01]  /*0220*/  FCHK P0, R8, R3 ;  /* 0x0000000308007302 */ /* 0x000e620000000000 */
[----:B0-----:R-:W-:-:S04]  /*0230*/  FFMA R7, -R3, R10, 1 ;  /* 0x3f80000003077423 */ /* 0x001fc8000000010a */
[----:B------:R-:W-:-:S04]  /*0240*/  FFMA R0, R10, R7, R10 ;  /* 0x000000070a007223 */ /* 0x000fc8000000000a */
[----:B------:R-:W-:-:S04]  /*0250*/  FFMA R5, R0, R8, RZ ;  /* 0x0000000800057223 */ /* 0x000fc800000000ff */
[----:B------:R-:W-:-:S04]  /*0260*/  FFMA R10, -R3, R5, R8 ;  /* 0x00000005030a7223 */ /* 0x000fc80000000108 */
[----:B------:R-:W-:Y:S01]  /*0270*/  FFMA R0, R0, R10, R5 ;  /* 0x0000000a00007223 */ /* 0x000fe20000000005 */
[----:B-1----:R-:W-:Y:S06]  /*0280*/  @!P0 BRA `(.L_x_3) ;  /* 0x00000000000c8947 */ /* 0x002fec0003800000 */
[----:B------:R-:W-:Y:S01]  /*0290*/  IMAD.MOV.U32 R0, RZ, RZ, R8 ;  /* 0x000000ffff007224 */ /* 0x000fe200078e0008 */
[----:B------:R-:W-:-:S07]  /*02a0*/  MOV R8, 0x2c0 ;  /* 0x000002c000087802 */ /* 0x000fce0000000f00 */
[----:B------:R-:W-:Y:S05]  /*02b0*/  CALL.REL.NOINC `($__internal_1_$__cuda_sm3x_div_rn_noftz_f32_slowpath) ;  /* 0x00000008001c7944 */ /* 0x000fea0003c00000 */
.L_x_3:
[----:B------:R-:W-:Y:S05]  /*02c0*/  BSYNC.RECONVERGENT B0 ;  /* 0x0000000000007941 */ /* 0x000fea0003800200 */
.L_x_2:
[----:B------:R-:W-:Y:S01]  /*02d0*/  UIADD3 UR5, UPT, UPT, UR4, -0x1, URZ ;  /* 0xffffffff04057890 */ /* 0x000fe2000fffe0ff */
[----:B------:R-:W0:Y:S01]  /*02e0*/  F2I.TRUNC.NTZ R0, R0 ;  /* 0x0000000000007305 */ /* 0x000e22000020f100 */
[C---:B------:R-:W-:Y:S02]  /*02f0*/  ISETP.NE.AND P1, PT, R6.reuse, RZ, PT ;  /* 0x000000ff0600720c */ /* 0x040fe40003f25270 */
[----:B------:R-:W-:Y:S02]  /*0300*/  LEA R6, R6, 0x1, 0x1 ;  /* 0x0000000106067811 */ /* 0x000fe400078e08ff */
[----:B------:R-:W-:Y:S02]  /*0310*/  ISETP.NE.AND P0, PT, R2, UR5, PT ;  /* 0x0000000502007c0c */ /* 0x000fe4000bf05270 */
[----:B------:R-:W-:-:S11]  /*0320*/  SEL R3, R6, 0x3, P1 ;  /* 0x0000000306037807 */ /* 0x000fd60000800000 */
[----:B0-----:R-:W-:-:S05]  /*0330*/  @P0 VIADD R4, R0, 0xffffffff ;  /* 0xffffffff00040836 */ /* 0x001fca0000000000 */
[----:B------:R-:W-:-:S04]  /*0340*/  LEA R4, R4, 0x1, 0x1 ;  /* 0x0000000104047811 */ /* 0x000fc800078e08ff */
[----:B------:R-:W-:-:S13]  /*0350*/  ISETP.GT.AND P0, PT, R3, R4, PT ;  /* 0x000000040300720c */ /* 0x000fda0003f04270 */
[----:B------:R-:W-:Y:S05]  /*0360*/  @P0 EXIT ;  /* 0x000000000000094d */ /* 0x000fea0003800000 */
[----:B------:R-:W-:Y:S01]  /*0370*/  I2FP.F32.S32 R5, R3 ;  /* 0x0000000300057245 */ /* 0x000fe20000201400 */
[----:B------:R-:W-:Y:S03]  /*0380*/  BSSY.RECONVERGENT B0, `(.L_x_4) ;  /* 0x000000f000007945 */ /* 0x000fe60003800200 */
[----:B------:R-:W-:Y:S01]  /*0390*/  IADD3 R0, PT, PT, R5, -0xd000000, RZ ;  /* 0xf300000005007810 */ /* 0x000fe20007ffe0ff */
[----:B------:R0:W1:Y:S03]  /*03a0*/  MUFU.RSQ R2, R5 ;  /* 0x0000000500027308 */ /* 0x0000660000001400 */
[----:B------:R-:W-:-:S13]  /*03b0*/  ISETP.GT.U32.AND P0, PT, R0, 0x727fffff, PT ;  /* 0x727fffff0000780c */ /* 0x000fda0003f04070 */
[----:B0-----:R-:W-:Y:S05]  /*03c0*/  @!P0 BRA `(.L_x_5) ;  /* 0x0000000000188947 */ /* 0x001fea0003800000 */
[----:B------:R-:W-:Y:S01]  /*03d0*/  BSSY.RECONVERGENT B1, `(.L_x_6) ;  /* 0x0000004000017945 */ /* 0x000fe20003800200 */
[----:B------:R-:W-:Y:S01]  /*03e0*/  IMAD.MOV.U32 R0, RZ, RZ, R5 ;  /* 0x000000ffff007224 */ /* 0x000fe200078e0005 */
[----:B------:R-:W-:-:S07]  /*03f0*/  MOV R10, 0x410 ;  /* 0x00000410000a7802 */ /* 0x000fce0000000f00 */
[----:B-1----:R-:W-:Y:S05]  /*0400*/  CALL.REL.NOINC `($__internal_0_$__cuda_sm20_sqrt_rn_f32_slowpath) ;  /* 0x00000004006c7944 */ /* 0x002fea0003c00000 */
[----:B------:R-:W-:Y:S05]  /*0410*/  BSYNC.RECONVERGENT B1 ;  /* 0x0000000000017941 */ /* 0x000fea0003800200 */
.L_x_6:
[----:B------:R-:W-:Y:S05]  /*0420*/  BRA `(.L_x_7) ;  /* 0x0000000000107947 */ /* 0x000fea0003800000 */
.L_x_5:
[----:B-1----:R-:W-:Y:S01]  /*0430*/  FMUL.FTZ R0, R5, R2 ;  /* 0x0000000205007220 */ /* 0x002fe20000410000 */
[----:B------:R-:W-:-:S03]  /*0440*/  FMUL.FTZ R2, R2, 0.5 ;  /* 0x3f00000002027820 */ /* 0x000fc60000410000 */
[----:B------:R-:W-:-:S04]  /*0450*/  FFMA R5, -R0, R0, R5 ;  /* 0x0000000000057223 */ /* 0x000fc80000000105 */
[----:B------:R-:W-:-:S07]  /*0460*/  FFMA R0, R5, R2, R0 ;  /* 0x0000000205007223 */ /* 0x000fce0000000000 */
.L_x_7:
[----:B------:R-:W-:Y:S05]  /*0470*/  BSYNC.RECONVERGENT B0 ;  /* 0x0000000000007941 */ /* 0x000fea0003800200 */
.L_x_4:
[----:B------:R-:W-:Y:S01]  /*0480*/  IMAD.MOV.U32 R5, RZ, RZ, 0x3f000000 ;  /* 0x3f000000ff057424 */ /* 0x000fe200078e00ff */
[----:B------:R-:W-:Y:S01]  /*0490*/  BSSY.RECONVERGENT B0, `(.L_x_8) ;  /* 0x0000041000007945 */ /* 0x000fe20003800200 */
[----:B------:R-:W-:Y:S01]  /*04a0*/  IMAD.MOV.U32 R8, RZ, RZ, 0x3 ;  /* 0x00000003ff087424 */ /* 0x000fe200078e00ff */
[----:B------:R-:W0:Y:S01]  /*04b0*/  LDCU.64 UR8, c[0x0][0x358] ;  /* 0x00006b00ff0877ac */ /* 0x000e220008000a00 */
[----:B------:R-:W-:Y:S01]  /*04c0*/  IMAD.MOV.U32 R2, RZ, RZ, RZ ;  /* 0x000000ffff027224 */ /* 0x000fe200078e00ff */
[----:B------:R-:W-:-:S05]  /*04d0*/  LOP3.LUT R5, R5, 0x80000000, R0, 0xb8, !PT ;  /* 0x8000000005057812 */ /* 0x000fca00078eb800 */
[----:B------:R-:W-:Y:S01]  /*04e0*/  FADD.RZ R5, R5, R0 ;  /* 0x0000000005057221 */ /* 0x000fe2000000c000 */
[----:B------:R-:W-:-:S05]  /*04f0*/  IMAD.MOV.U32 R0, RZ, RZ, RZ ;  /* 0x000000ffff007224 */ /* 0x000fca00078e00ff */
[----:B------:R-:W1:Y:S02]  /*0500*/  F2I.TRUNC.NTZ R5, R5 ;  /* 0x0000000500057305 */ /* 0x000e64000020f100 */
.L_x_15:
[----:B-1----:R-:W-:Y:S01]  /*0510*/  ISETP.GT.AND P0, PT, R8, R5, PT ;  /* 0x000000050800720c */ /* 0x002fe20003f04270 */
[----:B------:R-:W-:-:S12]  /*0520*/  BSSY.RECONVERGENT B1, `(.L_x_9) ;  /* 0x0000035000017945 */ /* 0x000fd80003800200 */
[----:B------:R-:W-:Y:S05]  /*0530*/  @!P0 BRA `(.L_x_10) ;  /* 0x0000000000648947 */ /* 0x000fea0003800000 */
[----:B------:R-:W-:Y:S01]  /*0540*/  IADD3 R11, PT, PT, R3, 0x2, RZ ;  /* 0x00000002030b7810 */ /* 0x000fe20007ffe0ff */
[----:B------:R-:W-:Y:S03]  /*0550*/  BSSY.RECONVERGENT B2, `(.L_x_11) ;  /* 0x000000e000027945 */ /* 0x000fe60003800200 */
[----:B------:R-:W-:-:S04]  /*0560*/  I2FP.F32.S32 R5, R11 ;  /* 0x0000000b00057245 */ /* 0x000fc80000201400 */
[----:B------:R1:W2:Y:S01]  /*0570*/  MUFU.RSQ R6, R5 ;  /* 0x0000000500067308 */ /* 0x0002a20000001400 */
[----:B------:R-:W-:-:S05]  /*0580*/  VIADD R0, R5, 0xf3000000 ;  /* 0xf300000005007836 */ /* 0x000fca0000000000 */
[----:B------:R-:W-:-:S13]  /*0590*/  ISETP.GT.U32.AND P0, PT, R0, 0x727fffff, PT ;  /* 0x727fffff0000780c */ /* 0x000fda0003f04070 */
[----:B-12---:R-:W-:Y:S05]  /*05a0*/  @!P0 BRA `(.L_x_12) ;  /* 0x0000000000108947 */ /* 0x006fea0003800000 */
[----:B------:R-:W-:Y:S01]  /*05b0*/  IMAD.MOV.U32 R0, RZ, RZ, R5 ;  /* 0x000000ffff007224 */ /* 0x000fe200078e0005 */
[----:B------:R-:W-:-:S07]  /*05c0*/  MOV R10, 0x5e0 ;  /* 0x000005e0000a7802 */ /* 0x000fce0000000f00 */
[----:B0-----:R-:W-:Y:S05]  /*05d0*/  CALL.REL.NOINC `($__internal_0_$__cuda_sm20_sqrt_rn_f32_slowpath) ;  /* 0x0000000000f87944 */ /* 0x001fea0003c00000 */
[----:B------:R-:W-:Y:S05]  /*05e0*/  BRA `(.L_x_13) ;  /* 0x0000000000107947 */ /* 0x000fea0003800000 */
.L_x_12:
[----:B------:R-:W-:Y:S01]  /*05f0*/  FMUL.FTZ R0, R5, R6 ;  /* 0x0000000605007220 */ /* 0x000fe20000410000 */
[----:B------:R-:W-:-:S03]  /*0600*/  FMUL.FTZ R6, R6, 0.5 ;  /* 0x3f00000006067820 */ /* 0x000fc60000410000 */
[----:B------:R-:W-:-:S04]  /*0610*/  FFMA R5, -R0, R0, R5 ;  /* 0x0000000000057223 */ /* 0x000fc80000000105 */
[----:B------:R-:W-:-:S07]  /*0620*/  FFMA R0, R5, R6, R0 ;  /* 0x0000000605007223 */ /* 0x000fce0000000000 */
.L_x_13:
[----:B0-----:R-:W-:Y:S05]  /*0630*/  BSYNC.RECONVERGENT B2 ;  /* 0x0000000000027941 */ /* 0x001fea0003800200 */
.L_x_11:
[----:B------:R-:W-:Y:S02]  /*0640*/  IMAD.MOV.U32 R5, RZ, RZ, 0x3f000000 ;  /* 0x3f000000ff057424 */ /* 0x000fe400078e00ff */
[----:B------:R-:W-:Y:S02]  /*0650*/  VIADD R2, R2, 0x1 ;  /* 0x0000000102027836 */ /* 0x000fe40000000000 */
[----:B------:R-:W-:Y:S01]  /*0660*/  IMAD.MOV.U32 R8, RZ, RZ, 0x3 ;  /* 0x00000003ff087424 */ /* 0x000fe200078e00ff */
[----:B------:R-:W-:-:S05]  /*0670*/  LOP3.LUT R5, R5, 0x80000000, R0, 0xb8, !PT ;  /* 0x8000000005057812 */ /* 0x000fca00078eb800 */
[----:B------:R-:W-:Y:S01]  /*0680*/  FADD.RZ R5, R5, R0 ;  /* 0x0000000005057221 */ /* 0x000fe2000000c000 */
[----:B------:R-:W-:Y:S01]  /*0690*/  MOV R0, R3 ;  /* 0x0000000300007202 */ /* 0x000fe20000000f00 */
[----:B------:R-:W-:-:S04]  /*06a0*/  IMAD.MOV.U32 R3, RZ, RZ, R11 ;  /* 0x000000ffff037224 */ /* 0x000fc800078e000b */
[----:B------:R-:W1:Y:S01]  /*06b0*/  F2I.TRUNC.NTZ R5, R5 ;  /* 0x0000000500057305 */ /* 0x000e62000020f100 */
[----:B------:R-:W-:Y:S05]  /*06c0*/  BRA `(.L_x_14) ;  /* 0x0000000000687947 */ /* 0x000fea0003800000 */
.L_x_10:
[-C--:B------:R-:W-:Y:S02]  /*06d0*/  IABS R10, R8.reuse ;  /* 0x00000008000a7213 */ /* 0x080fe40000000000 */
[----:B------:R-:W-:Y:S02]  /*06e0*/  IABS R13, R8 ;  /* 0x00000008000d7213 */ /* 0x000fe40000000000 */
[----:B------:R-:W1:Y:S01]  /*06f0*/  I2F.RP R9, R10 ;  /* 0x0000000a00097306 */ /* 0x000e620000209400 */
[----:B------:R-:W-:Y:S02]  /*0700*/  IABS R12, R3 ;  /* 0x00000003000c7213 */ /* 0x000fe40000000000 */
[----:B------:R-:W-:-:S05]  /*0710*/  ISETP.GE.AND P2, PT, R3, RZ, PT ;  /* 0x000000ff0300720c */ /* 0x000fca0003f46270 */
[----:B-1----:R-:W1:Y:S02]  /*0720*/  MUFU.RCP R9, R9 ;  /* 0x0000000900097308 */ /* 0x002e640000001000 */
[----:B-1----:R-:W-:Y:S01]  /*0730*/  VIADD R6, R9, 0xffffffe ;  /* 0x0ffffffe09067836 */ /* 0x002fe20000000000 */
[----:B------:R-:W-:-:S05]  /*0740*/  IADD3 R9, PT, PT, RZ, -R13, RZ ;  /* 0x8000000dff097210 */ /* 0x000fca0007ffe0ff */
[----:B------:R1:W2:Y:S02]  /*0750*/  F2I.FTZ.U32.TRUNC.NTZ R7, R6 ;  /* 0x0000000600077305 */ /* 0x0002a4000021f000 */
[----:B-1----:R-:W-:Y:S02]  /*0760*/  IMAD.MOV.U32 R6, RZ, RZ, RZ ;  /* 0x000000ffff067224 */ /* 0x002fe400078e00ff */
[----:B--2---:R-:W-:-:S04]  /*0770*/  IMAD.MOV R11, RZ, RZ, -R7 ;  /* 0x000000ffff0b7224 */ /* 0x004fc800078e0a07 */
[----:B------:R-:W-:-:S04]  /*0780*/  IMAD R11, R11, R10, RZ ;  /* 0x0000000a0b0b7224 */ /* 0x000fc800078e02ff */
[----:B------:R-:W-:-:S06]  /*0790*/  IMAD.HI.U32 R7, R7, R11, R6 ;  /* 0x0000000b07077227 */ /* 0x000fcc00078e0006 */
[----:B------:R-:W-:-:S04]  /*07a0*/  IMAD.HI.U32 R7, R7, R12, RZ ;  /* 0x0000000c07077227 */ /* 0x000fc800078e00ff */
[----:B------:R-:W-:-:S05]  /*07b0*/  IMAD R7, R7, R9, R12 ;  /* 0x0000000907077224 */ /* 0x000fca00078e020c */
[----:B------:R-:W-:-:S13]  /*07c0*/  ISETP.GT.U32.AND P0, PT, R10, R7, PT ;  /* 0x000000070a00720c */ /* 0x000fda0003f04070 */
[----:B------:R-:W-:Y:S01]  /*07d0*/  @!P0 IMAD.IADD R7, R7, 0x1, -R10 ;  /* 0x0000000107078824 */ /* 0x000fe200078e0a0a */
[----:B------:R-:W-:-:S04]  /*07e0*/  ISETP.NE.AND P0, PT, R8, RZ, PT ;  /* 0x000000ff0800720c */ /* 0x000fc80003f05270 */
[----:B------:R-:W-:-:S13]  /*07f0*/  ISETP.GT.U32.AND P1, PT, R10, R7, PT ;  /* 0x000000070a00720c */ /* 0x000fda0003f24070 */
[----:B------:R-:W-:-:S04]  /*0800*/  @!P1 IMAD.IADD R7, R7, 0x1, -R10 ;  /* 0x0000000107079824 */ /* 0x000fc800078e0a0a */
[----:B------:R-:W-:Y:S01]  /*0810*/  @!P2 IMAD.MOV R7, RZ, RZ, -R7 ;  /* 0x000000ffff07a224 */ /* 0x000fe200078e0a07 */
[----:B------:R-:W-:Y:S02]  /*0820*/  @!P0 LOP3.LUT R7, RZ, R8, RZ, 0x33, !PT ;  /* 0x00000008ff078212 */ /* 0x000fe400078e33ff */
[----:B------:R-:W-:Y:S02]  /*0830*/  IADD3 R8, PT, PT, R8, 0x2, RZ ;  /* 0x0000000208087810 */ /* 0x000fe40007ffe0ff */
[----:B------:R-:W-:-:S04]  /*0840*/  ISETP.NE.AND P0, PT, R7, RZ, PT ;  /* 0x000000ff0700720c */ /* 0x000fc80003f05270 */
[----:B------:R-:W-:-:S09]  /*0850*/  SEL R8, R8, 0x3, P0 ;  /* 0x0000000308087807 */ /* 0x000fd20000000000 */
[----:B------:R-:W-:-:S07]  /*0860*/  @!P0 VIADD R3, R3, 0x2 ;  /* 0x0000000203038836 */ /* 0x000fce0000000000 */
.L_x_14:
[----:B0-----:R-:W-:Y:S05]  /*0870*/  BSYNC.RECONVERGENT B1 ;  /* 0x0000000000017941 */ /* 0x001fea0003800200 */
.L_x_9:
[----:B------:R-:W-:-:S13]  /*0880*/  ISETP.GT.AND P0, PT, R3, R4, PT ;  /* 0x000000040300720c */ /* 0x000fda0003f04270 */
[----:B------:R-:W-:Y:S05]  /*0890*/  @!P0 BRA `(.L_x_15) ;  /* 0xfffffffc001c8947 */ /* 0x000fea000383ffff */
[----:B------:R-:W-:Y:S05]  /*08a0*/  BSYNC.RECONVERGENT B0 ;  /* 0x0000000000007941 */ /* 0x000fea0003800200 */
.L_x_8:
[----:B------:R-:W0:Y:S01]  /*08b0*/  S2R R3, SR_LANEID ;  /* 0x0000000000037919 */ /* 0x000e220000000000 */
[----:B------:R-:W2:Y:S01]  /*08c0*/  LDCU.64 UR6, c[0x0][0x388] ;  /* 0x00007100ff0677ac */ /* 0x000ea20008000a00 */
[----:B------:R-:W3:Y:S08]  /*08d0*/  REDUX.SUM UR10, R2 ;  /* 0x00000000020a73c4 */ /* 0x000ef0000000c000 */
[----:B-1----:R-:W1:Y:S01]  /*08e0*/  LDC.64 R4, c[0x0][0x388] ;  /* 0x0000e200ff047b82 */ /* 0x002e620000000a00 */
[----:B------:R-:W-:Y:S01]  /*08f0*/  CREDUX.MAX.S32 UR11, R0 ;  /* 0x00000000000b72cc */ /* 0x000fe20000000200 */
[----:B------:R-:W-:-:S02]  /*0900*/  VOTEU.ANY UR4, UPT, PT ;  /* 0x0000000000047886 */ /* 0x000fc400038e0100 */
[----:B------:R-:W-:-:S10]  /*0910*/  UFLO.U32 UR4, UR4 ;  /* 0x00000004000472bd */ /* 0x000fd400080e0000 */
[----:B------:R-:W-:Y:S01]  /*0920*/  MOV R9, UR11 ;  /* 0x0000000b00097c02 */ /* 0x000fe20008000f00 */
[----:B--2---:R-:W-:-:S06]  /*0930*/  UIADD3 UR5, UP0, UPT, UR6, 0x4, URZ ;  /* 0x0000000406057890 */ /* 0x004fcc000ff1e0ff */
[----:B------:R-:W-:Y:S01]  /*0940*/  IMAD.U32 R6, RZ, RZ, UR5 ;  /* 0x00000005ff067e24 */ /* 0x000fe2000f8e00ff */
[----:B0-----:R-:W-:Y:S01]  /*0950*/  ISETP.EQ.U32.AND P0, PT, R3, UR4, PT ;  /* 0x0000000403007c0c */ /* 0x001fe2000bf02070 */
[----:B------:R-:W-:Y:S01]  /*0960*/  UIADD3.X UR4, UPT, UPT, URZ, UR7, URZ, UP0, !UPT ;  /* 0x00000007ff047290 */ /* 0x000fe200087fe4ff */
[----:B---3--:R-:W-:-:S05]  /*0970*/  IMAD.U32 R3, RZ, RZ, UR10 ;  /* 0x0000000aff037e24 */ /* 0x008fca000f8e00ff */
[----:B------:R-:W-:-:S06]  /*0980*/  IMAD.U32 R7, RZ, RZ, UR4 ;  /* 0x00000004ff077e24 */ /* 0x000fcc000f8e00ff */
[----:B------:R-:W-:Y:S04]  /*0990*/  @P0 REDG.E.ADD.STRONG.GPU desc[UR8][R6.64], R3 ;  /* 0x000000030600098e */ /* 0x000fe8000c12e108 */
[----:B-1----:R-:W-:Y:S01]  /*09a0*/  @P0 REDG.E.MAX.S32.STRONG.GPU desc[UR8][R4.64], R9 ;  /* 0x000000090400098e */ /* 0x002fe2000d12e308 */
[----:B------:R-:W-:Y:S05]  /*09b0*/  EXIT ;  /* 0x000000000000794d */ /* 0x000fea0003800000 */
        .weak           $__internal_0_$__cuda_sm20_sqrt_rn_f32_slowpath
        .type           $__internal_0_$__cuda_sm20_sqrt_rn_f32_slowpath,@function
        .size           $__internal_0_$__cuda_sm20_sqrt_rn_f32_slowpath,($__internal_1_$__cuda_sm3x_div_rn_noftz_f32_slowpath - $__internal_0_$__cuda_sm20_sqrt_rn_f32_slowpath)
$__internal_0_$__cuda_sm20_sqrt_rn_f32_slowpath:
[----:B------:R-:W-:-:S13]  /*09c0*/  LOP3.LUT P0, RZ, R0, 0x7fffffff, RZ, 0xc0, !PT ;  /* 0x7fffffff00ff7812 */ /* 0x000fda000780c0ff */
[----:B------:R-:W-:Y:S01]  /*09d0*/  @!P0 IMAD.MOV.U32 R5, RZ, RZ, R0 ;  /* 0x000000ffff058224 */ /* 0x000fe200078e0000 */
[----:B------:R-:W-:Y:S06]  /*09e0*/  @!P0 BRA `(.L_x_16) ;  /* 0x0000000000408947 */ /* 0x000fec0003800000 */
[----:B------:R-:W-:-:S13]  /*09f0*/  FSETP.GEU.FTZ.AND P0, PT, R0, RZ, PT ;  /* 0x000000ff0000720b */ /* 0x000fda0003f1e000 */
[----:B------:R-:W-:Y:S01]  /*0a00*/  @!P0 IMAD.MOV.U32 R5, RZ, RZ, 0x7fffffff ;  /* 0x7fffffffff058424 */ /* 0x000fe200078e00ff */
[----:B------:R-:W-:Y:S06]  /*0a10*/  @!P0 BRA `(.L_x_16) ;  /* 0x0000000000348947 */ /* 0x000fec0003800000 */
[----:B------:R-:W-:-:S13]  /*0a20*/  FSETP.GTU.FTZ.AND P0, PT, |R0|, +INF , PT ;  /* 0x7f8000000000780b */ /* 0x000fda0003f1c200 */
[----:B------:R-:W-:Y:S01]  /*0a30*/  @P0 FADD.FTZ R5, R0, 1 ;  /* 0x3f80000000050421 */ /* 0x000fe20000010000 */
[----:B------:R-:W-:Y:S06]  /*0a40*/  @P0 BRA `(.L_x_16) ;  /* 0x0000000000280947 */ /* 0x000fec0003800000 */
[----:B------:R-:W-:-:S13]  /*0a50*/  FSETP.NEU.FTZ.AND P0, PT, |R0|, +INF , PT ;  /* 0x7f8000000000780b */ /* 0x000fda0003f1d200 */
[----:B------:R-:W-:-:S04]  /*0a60*/  @P0 FFMA R6, R0, 1.84467440737095516160e+19, RZ ;  /* 0x5f80000000060823 */ /* 0x000fc800000000ff */
[----:B------:R-:W0:Y:S02]  /*0a70*/  @P0 MUFU.RSQ R5, R6 ;  /* 0x0000000600050308 */ /* 0x000e240000001400 */
[----:B0-----:R-:W-:Y:S01]  /*0a80*/  @P0 FMUL.FTZ R7, R6, R5 ;  /* 0x0000000506070220 */ /* 0x001fe20000410000 */
[----:B------:R-:W-:Y:S01]  /*0a90*/  @P0 FMUL.FTZ R9, R5, 0.5 ;  /* 0x3f00000005090820 */ /* 0x000fe20000410000 */
[----:B------:R-:W-:Y:S02]  /*0aa0*/  @!P0 IMAD.MOV.U32 R5, RZ, RZ, R0 ;  /* 0x000000ffff058224 */ /* 0x000fe400078e0000 */
[----:B------:R-:W-:-:S04]  /*0ab0*/  @P0 FADD.FTZ R8, -R7, -RZ ;  /* 0x800000ff07080221 */ /* 0x000fc80000010100 */
[----:B------:R-:W-:-:S04]  /*0ac0*/  @P0 FFMA R8, R7, R8, R6 ;  /* 0x0000000807080223 */ /* 0x000fc80000000006 */
[----:B------:R-:W-:-:S04]  /*0ad0*/  @P0 FFMA R8, R8, R9, R7 ;  /* 0x0000000908080223 */ /* 0x000fc80000000007 */
[----:B------:R-:W-:-:S07]  /*0ae0*/  @P0 FMUL.FTZ R5, R8, 2.3283064365386962891e-10 ;  /* 0x2f80000008050820 */ /* 0x000fce0000410000 */
.L_x_16:
[----:B------:R-:W-:Y:S01]  /*0af0*/  MOV R6, R10 ;  /* 0x0000000a00067202 */ /* 0x000fe20000000f00 */
[----:B------:R-:W-:Y:S02]  /*0b00*/  IMAD.MOV.U32 R7, RZ, RZ, 0x0 ;  /* 0x00000000ff077424 */ /* 0x000fe400078e00ff */
[----:B------:R-:W-:Y:S02]  /*0b10*/  IMAD.MOV.U32 R0, RZ, RZ, R5 ;  /* 0x000000ffff007224 */ /* 0x000fe400078e0005 */
[----:B------:R-:W-:Y:S05]  /*0b20*/  RET.REL.NODEC R6 `(_Z9gpu_primeiPi) ;  /* 0xfffffff406347950 */ /* 0x000fea0003c3ffff */
        .weak           $__internal_1_$__cuda_sm3x_div_rn_noftz_f32_slowpath
        .type           $__internal_1_$__cuda_sm3x_div_rn_noftz_f32_slowpath,@function
        .size           $__internal_1_$__cuda_sm3x_div_rn_noftz_f32_slowpath,(.L_x_30 - $__internal_1_$__cuda_sm3x_div_rn_noftz_f32_slowpath)
$__internal_1_$__cuda_sm3x_div_rn_noftz_f32_slowpath:
[--C-:B------:R-:W-:Y:S01]  /*0b30*/  SHF.R.U32.HI R9, RZ, 0x17, R3.reuse ;  /* 0x00000017ff097819 */ /* 0x100fe20000011603 */
[----:B------:R-:W-:Y:S01]  /*0b40*/  BSSY.RECONVERGENT B1, `(.L_x_17) ;  /* 0x0000063000017945 */ /* 0x000fe20003800200 */
[----:B------:R-:W-:Y:S02]  /*0b50*/  SHF.R.U32.HI R7, RZ, 0x17, R0 ;  /* 0x00000017ff077819 */ /* 0x000fe40000011600 */
[----:B------:R-:W-:Y:S01]  /*0b60*/  LOP3.LUT R14, R9, 0xff, RZ, 0xc0, !PT ;  /* 0x000000ff090e7812 */ /* 0x000fe200078ec0ff */
[----:B------:R-:W-:Y:S01]  /*0b70*/  IMAD.MOV.U32 R9, RZ, RZ, R3 ;  /* 0x000000ffff097224 */ /* 0x000fe200078e0003 */
[----:B------:R-:W-:-:S03]  /*0b80*/  LOP3.LUT R12, R7, 0xff, RZ, 0xc0, !PT ;  /* 0x000000ff070c7812 */ /* 0x000fc600078ec0ff */
[----:B------:R-:W-:Y:S02]  /*0b90*/  VIADD R11, R14, 0xffffffff ;  /* 0xffffffff0e0b7836 */ /* 0x000fe40000000000 */
[----:B------:R-:W-:-:S03]  /*0ba0*/  VIADD R10, R12, 0xffffffff ;  /* 0xffffffff0c0a7836 */ /* 0x000fc60000000000 */
[----:B------:R-:W-:-:S04]  /*0bb0*/  ISETP.GT.U32.AND P0, PT, R11, 0xfd, PT ;  /* 0x000000fd0b00780c */ /* 0x000fc80003f04070 */
[----:B------:R-:W-:-:S13]  /*0bc0*/  ISETP.GT.U32.OR P0, PT, R10, 0xfd, P0 ;  /* 0x000000fd0a00780c */ /* 0x000fda0000704470 */
[----:B------:R-:W-:Y:S01]  /*0bd0*/  @!P0 MOV R7, RZ ;  /* 0x000000ff00078202 */ /* 0x000fe20000000f00 */
[----:B------:R-:W-:Y:S06]  /*0be0*/  @!P0 BRA `(.L_x_18) ;  /* 0x00000000005c8947 */ /* 0x000fec0003800000 */
[----:B------:R-:W-:Y:S02]  /*0bf0*/  FSETP.GTU.FTZ.AND P0, PT, |R0|, +INF , PT ;  /* 0x7f8000000000780b */ /* 0x000fe40003f1c200 */
[----:B------:R-:W-:-:S04]  /*0c00*/  FSETP.GTU.FTZ.AND P1, PT, |R3|, +INF , PT ;  /* 0x7f8000000300780b */ /* 0x000fc80003f3c200 */
[----:B------:R-:W-:-:S13]  /*0c10*/  PLOP3.LUT P0, PT, P0, P1, PT, 0xf8, 0x8f ;  /* 0x00000000008f781c */ /* 0x000fda0000703f70 */
[----:B------:R-:W-:Y:S05]  /*0c20*/  @P0 BRA `(.L_x_19) ;  /* 0x00000004004c0947 */ /* 0x000fea0003800000 */
[----:B------:R-:W-:-:S13]  /*0c30*/  LOP3.LUT P0, RZ, R9, 0x7fffffff, R0, 0xc8, !PT ;  /* 0x7fffffff09ff7812 */ /* 0x000fda000780c800 */
[----:B------:R-:W-:Y:S05]  /*0c40*/  @!P0 BRA `(.L_x_20) ;  /* 0x00000004003c8947 */ /* 0x000fea0003800000 */
[C---:B------:R-:W-:Y:S02]  /*0c50*/  FSETP.NEU.FTZ.AND P2, PT, |R0|.reuse, +INF , PT ;  /* 0x7f8000000000780b */ /* 0x040fe40003f5d200 */
[----:B------:R-:W-:Y:S02]  /*0c60*/  FSETP.NEU.FTZ.AND P1, PT, |R3|, +INF , PT ;  /* 0x7f8000000300780b */ /* 0x000fe40003f3d200 */
[----:B------:R-:W-:-:S11]  /*0c70*/  FSETP.NEU.FTZ.AND P0, PT, |R0|, +INF , PT ;  /* 0x7f8000000000780b */ /* 0x000fd60003f1d200 */
[----:B------:R-:W-:Y:S05]  /*0c80*/  @!P1 BRA !P2, `(.L_x_20) ;  /* 0x00000004002c9947 */ /* 0x000fea0005000000 */
[----:B------:R-:W-:-:S04]  /*0c90*/  LOP3.LUT P2, RZ, R0, 0x7fffffff, RZ, 0xc0, !PT ;  /* 0x7fffffff00ff7812 */ /* 0x000fc8000784c0ff */
[----:B------:R-:W-:-:S13]  /*0ca0*/  PLOP3.LUT P1, PT, P1, P2, PT, 0x2f, 0xf2 ;  /* 0x0000000000f2781c */ /* 0x000fda0000f24577 */
[----:B------:R-:W-:Y:S05]  /*0cb0*/  @P1 BRA `(.L_x_21) ;  /* 0x0000000400181947 */ /* 0x000fea0003800000 */
[----:B------:R-:W-:-:S04]  /*0cc0*/  LOP3.LUT P1, RZ, R9, 0x7fffffff, RZ, 0xc0, !PT ;  /* 0x7fffffff09ff7812 */ /* 0x000fc8000782c0ff */
[----:B------:R-:W-:-:S13]  /*0cd0*/  PLOP3.LUT P0, PT, P0, P1, PT, 0x2f, 0xf2 ;  /* 0x0000000000f2781c */ /* 0x000fda0000702577 */
[----:B------:R-:W-:Y:S05]  /*0ce0*/  @P0 BRA `(.L_x_22) ;  /* 0x0000000400000947 */ /* 0x000fea0003800000 */
[----:B------:R-:W-:Y:S02]  /*0cf0*/  ISETP.GE.AND P0, PT, R10, RZ, PT ;  /* 0x000000ff0a00720c */ /* 0x000fe40003f06270 */
[----:B------:R-:W-:-:S11]  /*0d00*/  ISETP.GE.AND P1, PT, R11, RZ, PT ;  /* 0x000000ff0b00720c */ /* 0x000fd60003f26270 */
[----:B------:R-:W-:Y:S02]  /*0d10*/  @P0 IMAD.MOV.U32 R7, RZ, RZ, RZ ;  /* 0x000000ffff070224 */ /* 0x000fe400078e00ff */
[----:B------:R-:W-:Y:S01]  /*0d20*/  @!P0 FFMA R0, R0, 1.84467440737095516160e+19, RZ ;  /* 0x5f80000000008823 */ /* 0x000fe200000000ff */
[----:B------:R-:W-:Y:S02]  /*0d30*/  @!P0 IMAD.MOV.U32 R7, RZ, RZ, -0x40 ;  /* 0xffffffc0ff078424 */ /* 0x000fe400078e00ff */
[----:B------:R-:W-:Y:S02]  /*0d40*/  @!P1 FFMA R9, R3, 1.84467440737095516160e+19, RZ ;  /* 0x5f80000003099823 */ /* 0x000fe400000000ff */
[----:B------:R-:W-:-:S07]  /*0d50*/  @!P1 VIADD R7, R7, 0x40 ;  /* 0x0000004007079836 */ /* 0x000fce0000000000 */
.L_x_18:
[----:B------:R-:W-:Y:S01]  /*0d60*/  LEA R10, R14, 0xc0800000, 0x17 ;  /* 0xc08000000e0a7811 */ /* 0x000fe200078eb8ff */
[----:B------:R-:W-:Y:S04]  /*0d70*/  BSSY.RECONVERGENT B2, `(.L_x_23) ;  /* 0x0000036000027945 */ /* 0x000fe80003800200 */
[----:B------:R-:W-:Y:S01]  /*0d80*/  IMAD.IADD R10, R9, 0x1, -R10 ;  /* 0x00000001090a7824 */ /* 0x000fe200078e0a0a */
[----:B------:R-:W-:-:S03]  /*0d90*/  IADD3 R9, PT, PT, R12, -0x7f, RZ ;  /* 0xffffff810c097810 */ /* 0x000fc60007ffe0ff */
[----:B------:R0:W1:Y:S01]  /*0da0*/  MUFU.RCP R11, R10 ;  /* 0x0000000a000b7308 */ /* 0x0000620000001000 */
[----:B------:R-:W-:Y:S01]  /*0db0*/  FADD.FTZ R13, -R10, -RZ ;  /* 0x800000ff0a0d7221 */ /* 0x000fe20000010100 */
[C---:B------:R-:W-:Y:S01]  /*0dc0*/  IMAD R0, R9.reuse, -0x800000, R0 ;  /* 0xff80000009007824 */ /* 0x040fe200078e0200 */
[----:B0-----:R-:W-:-:S05]  /*0dd0*/  IADD3 R10, PT, PT, R9, 0x7f, -R14 ;  /* 0x0000007f090a7810 */ /* 0x001fca0007ffe80e */
[----:B------:R-:W-:Y:S02]  /*0de0*/  IMAD.IADD R10, R10, 0x1, R7 ;  /* 0x000000010a0a7824 */ /* 0x000fe400078e0207 */
[----:B-1----:R-:W-:-:S04]  /*0df0*/  FFMA R12, R11, R13, 1 ;  /* 0x3f8000000b0c7423 */ /* 0x002fc8000000000d */
[----:B------:R-:W-:-:S04]  /*0e00*/  FFMA R16, R11, R12, R11 ;  /* 0x0000000c0b107223 */ /* 0x000fc8000000000b */
[----:B------:R-:W-:-:S04]  /*0e10*/  FFMA R11, R0, R16, RZ ;  /* 0x00000010000b7223 */ /* 0x000fc800000000ff */
[----:B------:R-:W-:-:S04]  /*0e20*/  FFMA R12, R13, R11, R0 ;  /* 0x0000000b0d0c7223 */ /* 0x000fc80000000000 */
[----:B------:R-:W-:-:S04]  /*0e30*/  FFMA R11, R16, R12, R11 ;  /* 0x0000000c100b7223 */ /* 0x000fc8000000000b */
[----:B------:R-:W-:-:S04]  /*0e40*/  FFMA R12, R13, R11, R0 ;  /* 0x0000000b0d0c7223 */ /* 0x000fc80000000000 */
[----:B------:R-:W-:-:S05]  /*0e50*/  FFMA R0, R16, R12, R11 ;  /* 0x0000000c10007223 */ /* 0x000fca000000000b */
[----:B------:R-:W-:-:S04]  /*0e60*/  SHF.R.U32.HI R9, RZ, 0x17, R0 ;  /* 0x00000017ff097819 */ /* 0x000fc80000011600 */
[----:B------:R-:W-:-:S05]  /*0e70*/  LOP3.LUT R9, R9, 0xff, RZ, 0xc0, !PT ;  /* 0x000000ff09097812 */ /* 0x000fca00078ec0ff */
[----:B------:R-:W-:-:S04]  /*0e80*/  IMAD.IADD R13, R9, 0x1, R10 ;  /* 0x00000001090d7824 */ /* 0x000fc800078e020a */
[----:B------:R-:W-:-:S05]  /*0e90*/  VIADD R7, R13, 0xffffffff ;  /* 0xffffffff0d077836 */ /* 0x000fca0000000000 */
[----:B------:R-:W-:-:S13]  /*0ea0*/  ISETP.GE.U32.AND P0, PT, R7, 0xfe, PT ;  /* 0x000000fe0700780c */ /* 0x000fda0003f06070 */
[----:B------:R-:W-:Y:S05]  /*0eb0*/  @!P0 BRA `(.L_x_24) ;  /* 0x0000000000808947 */ /* 0x000fea0003800000 */
[----:B------:R-:W-:-:S13]  /*0ec0*/  ISETP.GT.AND P0, PT, R13, 0xfe, PT ;  /* 0x000000fe0d00780c */ /* 0x000fda0003f04270 */
[----:B------:R-:W-:Y:S05]  /*0ed0*/  @P0 BRA `(.L_x_25) ;  /* 0x00000000006c0947 */ /* 0x000fea0003800000 */
[----:B------:R-:W-:-:S13]  /*0ee0*/  ISETP.GE.AND P0, PT, R13, 0x1, PT ;  /* 0x000000010d00780c */ /* 0x000fda0003f06270 */
[----:B------:R-:W-:Y:S05]  /*0ef0*/  @P0 BRA `(.L_x_26) ;  /* 0x0000000000740947 */ /* 0x000fea0003800000 */
[----:B------:R-:W-:Y:S02]  /*0f00*/  ISETP.GE.AND P0, PT, R13, -0x18, PT ;  /* 0xffffffe80d00780c */ /* 0x000fe40003f06270 */
[----:B------:R-:W-:-:S11]  /*0f10*/  LOP3.LUT R0, R0, 0x80000000, RZ, 0xc0, !PT ;  /* 0x8000000000007812 */ /* 0x000fd600078ec0ff */
[----:B------:R-:W-:Y:S05]  /*0f20*/  @!P0 BRA `(.L_x_26) ;  /* 0x0000000000688947 */ /* 0x000fea0003800000 */
[CCC-:B------:R-:W-:Y:S01]  /*0f30*/  FFMA.RZ R7, R16.reuse, R12.reuse, R11.reuse ;  /* 0x0000000c10077223 */ /* 0x1c0fe2000000c00b */
[CCC-:B------:R-:W-:Y:S01]  /*0f40*/  FFMA.RM R10, R16.reuse, R12.reuse, R11.reuse ;  /* 0x0000000c100a7223 */ /* 0x1c0fe2000000400b */
[C---:B------:R-:W-:Y:S02]  /*0f50*/  ISETP.NE.AND P2, PT, R13.reuse, RZ, PT ;  /* 0x000000ff0d00720c */ /* 0x040fe40003f45270 */
[----:B------:R-:W-:Y:S02]  /*0f60*/  ISETP.NE.AND P1, PT, R13, RZ, PT ;  /* 0x000000ff0d00720c */ /* 0x000fe40003f25270 */
[----:B------:R-:W-:Y:S01]  /*0f70*/  LOP3.LUT R9, R7, 0x7fffff, RZ, 0xc0, !PT ;  /* 0x007fffff07097812 */ /* 0x000fe200078ec0ff */
[----:B------:R-:W-:Y:S01]  /*0f80*/  FFMA.RP R7, R16, R12, R11 ;  /* 0x0000000c10077223 */ /* 0x000fe2000000800b */
[C---:B------:R-:W-:Y:S01]  /*0f90*/  VIADD R12, R13.reuse, 0x20 ;  /* 0x000000200d0c7836 */ /* 0x040fe20000000000 */
[----:B------:R-:W-:Y:S02]  /*0fa0*/  IADD3 R11, PT, PT, -R13, RZ, RZ ;  /* 0x000000ff0d0b7210 */ /* 0x000fe40007ffe1ff */
[----:B------:R-:W-:-:S02]  /*0fb0*/  LOP3.LUT R9, R9, 0x800000, RZ, 0xfc, !PT ;  /* 0x0080000009097812 */ /* 0x000fc400078efcff */
[----:B------:R-:W-:Y:S02]  /*0fc0*/  FSETP.NEU.FTZ.AND P0, PT, R7, R10, PT ;  /* 0x0000000a0700720b */ /* 0x000fe40003f1d000 */
[----:B------:R-:W-:Y:S02]  /*0fd0*/  SHF.L.U32 R12, R9, R12, RZ ;  /* 0x0000000c090c7219 */ /* 0x000fe400000006ff */
[----:B------:R-:W-:Y:S02]  /*0fe0*/  SEL R10, R11, RZ, P2 ;  /* 0x000000ff0b0a7207 */ /* 0x000fe40001000000 */
[----:B------:R-:W-:Y:S02]  /*0ff0*/  ISETP.NE.AND P1, PT, R12, RZ, P1 ;  /* 0x000000ff0c00720c */ /* 0x000fe40000f25270 */
[----:B------:R-:W-:Y:S02]  /*1000*/  SHF.R.U32.HI R10, RZ, R10, R9 ;  /* 0x0000000aff0a7219 */ /* 0x000fe40000011609 */
[----:B------:R-:W-:-:S02]  /*1010*/  PLOP3.LUT P0, PT, P0, P1, PT, 0xf8, 0x8f ;  /* 0x00000000008f781c */ /* 0x000fc40000703f70 */
[----:B------:R-:W-:Y:S02]  /*1020*/  SHF.R.U32.HI R12, RZ, 0x1, R10 ;  /* 0x00000001ff0c7819 */ /* 0x000fe4000001160a */
[----:B------:R-:W-:-:S04]  /*1030*/  SEL R7, RZ, 0x1, !P0 ;  /* 0x00000001ff077807 */ /* 0x000fc80004000000 */
[----:B------:R-:W-:-:S04]  /*1040*/  LOP3.LUT R7, R7, 0x1, R12, 0xf8, !PT ;  /* 0x0000000107077812 */ /* 0x000fc800078ef80c */
[----:B------:R-:W-:-:S05]  /*1050*/  LOP3.LUT R7, R7, R10, RZ, 0xc0, !PT ;  /* 0x0000000a07077212 */ /* 0x000fca00078ec0ff */
[----:B------:R-:W-:-:S05]  /*1060*/  IMAD.IADD R7, R12, 0x1, R7 ;  /* 0x000000010c077824 */ /* 0x000fca00078e0207 */
[----:B------:R-:W-:Y:S01]  /*1070*/  LOP3.LUT R0, R7, R0, RZ, 0xfc, !PT ;  /* 0x0000000007007212 */ /* 0x000fe200078efcff */
[----:B------:R-:W-:Y:S06]  /*1080*/  BRA `(.L_x_26) ;  /* 0x0000000000107947 */ /* 0x000fec0003800000 */
.L_x_25:
[----:B------:R-:W-:-:S04]  /*1090*/  LOP3.LUT R0, R0, 0x80000000, RZ, 0xc0, !PT ;  /* 0x8000000000007812 */ /* 0x000fc800078ec0ff */
[----:B------:R-:W-:Y:S01]  /*10a0*/  LOP3.LUT R0, R0, 0x7f800000, RZ, 0xfc, !PT ;  /* 0x7f80000000007812 */ /* 0x000fe200078efcff */
[----:B------:R-:W-:Y:S06]  /*10b0*/  BRA `(.L_x_26) ;  /* 0x0000000000047947 */ /* 0x000fec0003800000 */
.L_x_24:
[----:B------:R-:W-:-:S07]  /*10c0*/  IMAD R0, R10, 0x800000, R0 ;  /* 0x008000000a007824 */ /* 0x000fce00078e0200 */
.L_x_26:
[----:B------:R-:W-:Y:S05]  /*10d0*/  BSYNC.RECONVERGENT B2 ;  /* 0x0000000000027941 */ /* 0x000fea0003800200 */
.L_x_23:
[----:B------:R-:W-:Y:S05]  /*10e0*/  BRA `(.L_x_27) ;  /* 0x0000000000207947 */ /* 0x000fea0003800000 */
.L_x_22:
[----:B------:R-:W-:-:S04]  /*10f0*/  LOP3.LUT R0, R9, 0x80000000, R0, 0x48, !PT ;  /* 0x8000000009007812 */ /* 0x000fc800078e4800 */
[----:B------:R-:W-:Y:S01]  /*1100*/  LOP3.LUT R0, R0, 0x7f800000, RZ, 0xfc, !PT ;  /* 0x7f80000000007812 */ /* 0x000fe200078efcff */
[----:B------:R-:W-:Y:S06]  /*1110*/  BRA `(.L_x_27) ;  /* 0x0000000000147947 */ /* 0x000fec0003800000 */
.L_x_21:
[----:B------:R-:W-:Y:S01]  /*1120*/  LOP3.LUT R0, R9, 0x80000000, R0, 0x48, !PT ;  /* 0x8000000009007812 */ /* 0x000fe200078e4800 */
[----:B------:R-:W-:Y:S06]  /*1130*/  BRA `(.L_x_27) ;  /* 0x00000000000c7947 */ /* 0x000fec0003800000 */
.L_x_20:
[----:B------:R-:W0:Y:S01]  /*1140*/  MUFU.RSQ R0, -QNAN ;  /* 0xffc0000000007908 */ /* 0x000e220000001400 */
[----:B------:R-:W-:Y:S05]  /*1150*/  BRA `(.L_x_27) ;  /* 0x0000000000047947 */ /* 0x000fea0003800000 */
.L_x_19:
[----:B------:R-:W-:-:S07]  /*1160*/  FADD.FTZ R0, R0, R3 ;  /* 0x0000000300007221 */ /* 0x000fce0000010000 */
.L_x_27:
[----:B------:R-:W-:Y:S05]  /*1170*/  BSYNC.RECONVERGENT B1 ;  /* 0x0000000000017941 */ /* 0x000fea0003800200 */
.L_x_17:
[----:B------:R-:W-:-:S04]  /*1180*/  IMAD.MOV.U32 R9, RZ, RZ, 0x0 ;  /* 0x00000000ff097424 */ /* 0x000fc800078e00ff */
[----:B0-----:R-:W-:Y:S05]  /*1190*/  RET.REL.NODEC R8 `(_Z9gpu_primeiPi) ;  /* 0xffffffec08987950 */ /* 0x001fea0003c3ffff */
.L_x_28:
[----:B------:R-:W-:-:S00]  /*11a0*/  BRA `(.L_x_28) ;  /* 0xfffffffc00fc7947 */ /* 0x000fc0000383ffff */
[----:B------:R-:W-:-:S00]  /*11b0*/  NOP ;  /* 0x0000000000007918 */ /* 0x000fc00000000000 */
        /* <DEDUP_REMOVED lines=12> */
.L_x_30:


//--------------------- .nv.shared.reserved.0     --------------------------
	.section	.nv.shared.reserved.0,"aw",@nobits
	.weak		__nv_reservedSMEM_offset_0_alias
	.size		__nv_reservedSMEM_offset_0_alias, 0, 64
	.other		__nv_reservedSMEM_offset_0_alias,@"STO_CUDA_RESERVED_SHARED STV_DEFAULT"
__nv_reservedSMEM_offset_0_alias:
	.zero		0
	.zero		64


//--------------------- .nv.constant0._Z9gpu_primeiPi --------------------------
	.section	.nv.constant0._Z9gpu_primeiPi,"a",@progbits
	.sectionflags	@""
	.align	4
.nv.constant0._Z9gpu_primeiPi:
	.zero		912


//--------------------- SYMBOLS --------------------------

	.type		.nv.reservedSmem.offset0,@object
	.size		.nv.reservedSmem.offset0,0x4
